	.headerflags	@"EF_CUDA_TEXMODE_UNIFIED EF_CUDA_64BIT_ADDRESS EF_CUDA_ACCELERATORS EF_CUDA_SM90 EF_CUDA_VIRTUAL_SM(EF_CUDA_SM90)"
	.elftype	@"ET_EXEC"


//--------------------- .nv.info                  --------------------------
	.section	.nv.info,"",@"SHT_CUDA_INFO"
	.align	4


	//----- nvinfo : EIATTR_REGCOUNT
	.align		4
        /*0000*/ 	.byte	0x04, 0x2f
        /*0002*/ 	.short	(.L_3 - .L_2)
	.align		4
.L_2:
        /*0004*/ 	.word	index@(triton_poi_fused__native_batch_norm_legit_no_training_convolution_sigmoid_13)
        /*0008*/ 	.word	0x00000013


	//----- nvinfo : EIATTR_MIN_STACK_SIZE
	.align		4
.L_3:
        /*000c*/ 	.byte	0x04, 0x12
        /*000e*/ 	.short	(.L_5 - .L_4)
	.align		4
.L_4:
        /*0010*/ 	.word	index@(triton_poi_fused__native_batch_norm_legit_no_training_convolution_sigmoid_13)
        /*0014*/ 	.word	0x00000000


	//----- nvinfo : EIATTR_FRAME_SIZE
	.align		4
.L_5:
        /*0018*/ 	.byte	0x04, 0x11
        /*001a*/ 	.short	(.L_7 - .L_6)
	.align		4
.L_6:
        /*001c*/ 	.word	index@(triton_poi_fused__native_batch_norm_legit_no_training_convolution_sigmoid_13)
        /*0020*/ 	.word	0x00000000


	//----- nvinfo : EIATTR_MIN_STACK_SIZE
	.align		4
.L_7:
        /*0024*/ 	.byte	0x04, 0x12
        /*0026*/ 	.short	(.L_9 - .L_8)
	.align		4
.L_8:
        /*0028*/ 	.word	index@(triton_poi_fused__native_batch_norm_legit_no_training_convolution_sigmoid_13)
        /*002c*/ 	.word	0x00000000
.L_9:


//--------------------- .nv.info.triton_poi_fused__native_batch_norm_legit_no_training_convolution_sigmoid_13 --------------------------
	.section	.nv.info.triton_poi_fused__native_batch_norm_legit_no_training_convolution_sigmoid_13,"",@"SHT_CUDA_INFO"
	.sectionflags	@""
	.align	4


	//----- nvinfo : EIATTR_CUDA_API_VERSION
	.align		4
        /*0000*/ 	.byte	0x04, 0x37
        /*0002*/ 	.short	(.L_11 - .L_10)
.L_10:
        /*0004*/ 	.word	0x0000007c


	//----- nvinfo : EIATTR_KPARAM_INFO
	.align		4
.L_11:
        /*0008*/ 	.byte	0x04, 0x17
        /*000a*/ 	.short	(.L_13 - .L_12)
.L_12:
        /*000c*/ 	.word	0x00000000
        /*0010*/ 	.short	0x0007
        /*0012*/ 	.short	0x0038
        /*0014*/ 	.byte	0x00, 0xf0, 0x11, 0x00


	//----- nvinfo : EIATTR_KPARAM_INFO
	.align		4
.L_13:
        /*0018*/ 	.byte	0x04, 0x17
        /*001a*/ 	.short	(.L_15 - .L_14)
.L_14:
        /*001c*/ 	.word	0x00000000
        /*0020*/ 	.short	0x0006
        /*0022*/ 	.short	0x0030
        /*0024*/ 	.byte	0x00, 0xf4, 0x21, 0x00


	//----- nvinfo : EIATTR_KPARAM_INFO
	.align		4
.L_15:
        /*0028*/ 	.byte	0x04, 0x17
        /*002a*/ 	.short	(.L_17 - .L_16)
.L_16:
        /*002c*/ 	.word	0x00000000
        /*0030*/ 	.short	0x0005
        /*0032*/ 	.short	0x0028
        /*0034*/ 	.byte	0x00, 0xf4, 0x21, 0x00


	//----- nvinfo : EIATTR_KPARAM_INFO
	.align		4
.L_17:
        /*0038*/ 	.byte	0x04, 0x17
        /*003a*/ 	.short	(.L_19 - .L_18)
.L_18:
        /*003c*/ 	.word	0x00000000
        /*0040*/ 	.short	0x0004
        /*0042*/ 	.short	0x0020
        /*0044*/ 	.byte	0x00, 0xf4, 0x21, 0x00


	//----- nvinfo : EIATTR_KPARAM_INFO
	.align		4
.L_19:
        /*0048*/ 	.byte	0x04, 0x17
        /*004a*/ 	.short	(.L_21 - .L_20)
.L_20:
        /*004c*/ 	.word	0x00000000
        /*0050*/ 	.short	0x0003
        /*0052*/ 	.short	0x0018
        /*0054*/ 	.byte	0x00, 0xf4, 0x21, 0x00


	//----- nvinfo : EIATTR_KPARAM_INFO
	.align		4
.L_21:
        /*0058*/ 	.byte	0x04, 0x17
        /*005a*/ 	.short	(.L_23 - .L_22)
.L_22:
        /*005c*/ 	.word	0x00000000
        /*0060*/ 	.short	0x0002
        /*0062*/ 	.short	0x0010
        /*0064*/ 	.byte	0x00, 0xf4, 0x21, 0x00


	//----- nvinfo : EIATTR_KPARAM_INFO
	.align		4
.L_23:
        /*0068*/ 	.byte	0x04, 0x17
        /*006a*/ 	.short	(.L_25 - .L_24)
.L_24:
        /*006c*/ 	.word	0x00000000
        /*0070*/ 	.short	0x0001
        /*0072*/ 	.short	0x0008
        /*0074*/ 	.byte	0x00, 0xf4, 0x21, 0x00


	//----- nvinfo : EIATTR_KPARAM_INFO
	.align		4
.L_25:
        /*0078*/ 	.byte	0x04, 0x17
        /*007a*/ 	.short	(.L_27 - .L_26)
.L_26:
        /*007c*/ 	.word	0x00000000
        /*0080*/ 	.short	0x0000
        /*0082*/ 	.short	0x0000
        /*0084*/ 	.byte	0x00, 0xf4, 0x21, 0x00


	//----- nvinfo : EIATTR_SPARSE_MMA_MASK
	.align		4
.L_27:
        /*0088*/ 	.byte	0x03, 0x50
        /*008a*/ 	.short	0x0000


	//----- nvinfo : EIATTR_MAXREG_COUNT
	.align		4
        /*008c*/ 	.byte	0x03, 0x1b
        /*008e*/ 	.short	0x00ff


	//----- nvinfo : EIATTR_EXIT_INSTR_OFFSETS
	.align		4
        /*0090*/ 	.byte	0x04, 0x1c
        /*0092*/ 	.short	(.L_29 - .L_28)


	//   ....[0]....
.L_28:
        /*0094*/ 	.word	0x00000440


	//   ....[1]....
        /*0098*/ 	.word	0x00000460


	//----- nvinfo : EIATTR_REQNTID
	.align		4
.L_29:
        /*009c*/ 	.byte	0x04, 0x10
        /*009e*/ 	.short	(.L_31 - .L_30)
.L_30:
        /*00a0*/ 	.word	0x00000080
        /*00a4*/ 	.word	0x00000001
        /*00a8*/ 	.word	0x00000001


	//----- nvinfo : EIATTR_CBANK_PARAM_SIZE
	.align		4
.L_31:
        /*00ac*/ 	.byte	0x03, 0x19
        /*00ae*/ 	.short	0x003c


	//----- nvinfo : EIATTR_PARAM_CBANK
	.align		4
        /*00b0*/ 	.byte	0x04, 0x0a
        /*00b2*/ 	.short	(.L_33 - .L_32)
	.align		4
.L_32:
        /*00b4*/ 	.word	index@(.nv.constant0.triton_poi_fused__native_batch_norm_legit_no_training_convolution_sigmoid_13)
        /*00b8*/ 	.short	0x0210
        /*00ba*/ 	.short	0x003c


	//----- nvinfo : EIATTR_SW_WAR
	.align		4
.L_33:
        /*00bc*/ 	.byte	0x04, 0x36
        /*00be*/ 	.short	(.L_35 - .L_34)
.L_34:
        /*00c0*/ 	.word	0x00000008
.L_35:


//--------------------- .nv.callgraph             --------------------------
	.section	.nv.callgraph,"",@"SHT_CUDA_CALLGRAPH"
	.align	4
	.sectionentsize	8
	.align		4
        /*0000*/ 	.word	0x00000000
	.align		4
        /*0004*/ 	.word	0xffffffff
	.align		4
        /*0008*/ 	.word	0x00000000
	.align		4
        /*000c*/ 	.word	0xfffffffe
	.align		4
        /*0010*/ 	.word	0x00000000
	.align		4
        /*0014*/ 	.word	0xfffffffd
	.align		4
        /*0018*/ 	.word	0x00000000
	.align		4
        /*001c*/ 	.word	0xfffffffc


//--------------------- .nv.constant4             --------------------------
	.section	.nv.constant4,"a",@progbits
	.align	8
	.align		8
.nv.constant4:
        /*0000*/ 	.dword	_$_str
	.align		8
        /*0008*/ 	.dword	_$_str_$_2


//--------------------- .text.triton_poi_fused__native_batch_norm_legit_no_training_convolution_sigmoid_13 --------------------------
	.section	.text.triton_poi_fused__native_batch_norm_legit_no_training_convolution_sigmoid_13,"ax",@progbits
	.align	128
        .global         triton_poi_fused__native_batch_norm_legit_no_training_convolution_sigmoid_13
        .type           triton_poi_fused__native_batch_norm_legit_no_training_convolution_sigmoid_13,@function
        .size           triton_poi_fused__native_batch_norm_legit_no_training_convolution_sigmoid_13,(.L_x_1 - triton_poi_fused__native_batch_norm_legit_no_training_convolution_sigmoid_13)
        .other          triton_poi_fused__native_batch_norm_legit_no_training_convolution_sigmoid_13,@"STO_CUDA_ENTRY STV_DEFAULT"
triton_poi_fused__native_batch_norm_legit_no_training_convolution_sigmoid_13:
.text.triton_poi_fused__native_batch_norm_legit_no_training_convolution_sigmoid_13:
[----:B------:R-:W0:Y:S08]  /*0000*/  LDC R1, c[0x0][0x28] ;  /* 0x00000a00ff017b82 */ /* 0x000e300000000800 */
[----:B------:R-:W1:Y:S01]  /*0010*/  LDC.64 R2, c[0x0][0x228] ;  /* 0x00008a00ff027b82 */ /* 0x000e620000000a00 */
[----:B------:R-:W2:Y:S01]  /*0020*/  S2R R0, SR_TID.X ;  /* 0x0000000000007919 */ /* 0x000ea20000002100 */
[----:B------:R-:W-:Y:S01]  /*0030*/  ULDC.64 UR4, c[0x0][0x208] ;  /* 0x0000820000047ab9 */ /* 0x000fe20000000a00 */
[----:B------:R-:W3:Y:S05]  /*0040*/  S2R R5, SR_CTAID.X ;  /* 0x0000000000057919 */ /* 0x000eea0000002500 */
[----:B------:R-:W4:Y:S01]  /*0050*/  LDC.64 R14, c[0x0][0x210] ;  /* 0x00008400ff0e7b82 */ /* 0x000f220000000a00 */
[----:B-1----:R4:W5:Y:S07]  /*0060*/  LDG.E R16, desc[UR4][R2.64] ;  /* 0x0000000402107981 */ /* 0x00296e000c1e1900 */
[----:B------:R-:W1:Y:S01]  /*0070*/  LDC.64 R6, c[0x0][0x218] ;  /* 0x00008600ff067b82 */ /* 0x000e620000000a00 */
[----:B--2---:R-:W-:-:S07]  /*0080*/  SHF.L.U32 R0, R0, 0x1, RZ ;  /* 0x0000000100007819 */ /* 0x004fce00000006ff */
[----:B------:R-:W2:Y:S01]  /*0090*/  LDC.64 R8, c[0x0][0x220] ;  /* 0x00008800ff087b82 */ /* 0x000ea20000000a00 */
[----:B------:R-:W-:-:S04]  /*00a0*/  LOP3.LUT R0, R0, 0xfe, RZ, 0xc0, !PT ;  /* 0x000000fe00007812 */ /* 0x000fc800078ec0ff */
[----:B---3--:R-:W-:-:S03]  /*00b0*/  LEA R0, R5, R0, 0x8 ;  /* 0x0000000005007211 */ /* 0x008fc600078e40ff */
[----:B------:R-:W3:Y:S01]  /*00c0*/  LDC.64 R10, c[0x0][0x230] ;  /* 0x00008c00ff0a7b82 */ /* 0x000ee20000000a00 */
[----:B------:R-:W-:Y:S02]  /*00d0*/  CS2R R4, SRZ ;  /* 0x0000000000047805 */ /* 0x000fe4000001ff00 */
[C---:B------:R-:W-:Y:S01]  /*00e0*/  ISETP.GE.AND P0, PT, R0.reuse, 0x100, PT ;  /* 0x000001000000780c */ /* 0x040fe20003f06270 */
[----:B----4-:R-:W-:Y:S01]  /*00f0*/  IMAD.WIDE R2, R0, 0x4, R14 ;  /* 0x0000000400027825 */ /* 0x010fe200078e020e */
[----:B-1----:R1:W4:Y:S03]  /*0100*/  LDG.E R7, desc[UR4][R6.64] ;  /* 0x0000000406077981 */ /* 0x002326000c1e1900 */
[----:B------:R-:W1:Y:S08]  /*0110*/  LDC.64 R12, c[0x0][0x238] ;  /* 0x00008e00ff0c7b82 */ /* 0x000e700000000a00 */
[----:B------:R-:W4:Y:S04]  /*0120*/  @!P0 LDG.E.64 R4, desc[UR4][R2.64] ;  /* 0x0000000402048981 */ /* 0x000f28000c1e1b00 */
[----:B--2---:R2:W4:Y:S04]  /*0130*/  LDG.E R8, desc[UR4][R8.64] ;  /* 0x0000000408087981 */ /* 0x004528000c1e1900 */
[----:B---3--:R-:W3:Y:S04]  /*0140*/  LDG.E R10, desc[UR4][R10.64] ;  /* 0x000000040a0a7981 */ /* 0x008ee8000c1e1900 */
[----:B01----:R-:W3:Y:S01]  /*0150*/  LDG.E R13, desc[UR4][R12.64] ;  /* 0x000000040c0d7981 */ /* 0x003ee2000c1e1900 */
[----:B------:R-:W-:Y:S01]  /*0160*/  HFMA2.MMA R6, -RZ, RZ, 1.625, 0 ;  /* 0x3e800000ff067435 */ /* 0x000fe200000001ff */
[----:B-----5:R-:W-:-:S04]  /*0170*/  FADD R16, R16, 9.9999997473787516356e-06 ;  /* 0x3727c5ac10107421 */ /* 0x020fc80000000000 */
[----:B------:R-:W0:Y:S02]  /*0180*/  MUFU.SQRT R14, R16 ;  /* 0x00000010000e7308 */ /* 0x000e240000002000 */
[C---:B0-----:R-:W-:Y:S02]  /*0190*/  FSETP.GT.AND P1, PT, R14.reuse, 8.50705917302346158658e+37, PT ;  /* 0x7e8000000e00780b */ /* 0x041fe40003f24000 */
[----:B------:R-:W-:-:S11]  /*01a0*/  FSETP.GEU.AND P2, PT, R14, 1.175494350822287508e-38, PT ;  /* 0x008000000e00780b */ /* 0x000fd60003f4e000 */
[----:B------:R-:W-:-:S04]  /*01b0*/  @P1 FMUL R14, R14, 0.25 ;  /* 0x3e8000000e0e1820 */ /* 0x000fc80000400000 */
[----:B------:R-:W-:-:S06]  /*01c0*/  @!P2 FMUL R14, R14, 16777216 ;  /* 0x4b8000000e0ea820 */ /* 0x000fcc0000400000 */
[----:B------:R-:W0:Y:S01]  /*01d0*/  MUFU.RCP R14, R14 ;  /* 0x0000000e000e7308 */ /* 0x000e220000001000 */
[----:B--2---:R-:W-:Y:S01]  /*01e0*/  FSEL R9, R6, 1, P1 ;  /* 0x3f80000006097808 */ /* 0x004fe20000800000 */
[C---:B----4-:R-:W-:Y:S01]  /*01f0*/  FADD R4, R7.reuse, R4 ;  /* 0x0000000407047221 */ /* 0x050fe20000000000 */
[----:B------:R-:W-:-:S03]  /*0200*/  FADD R5, R7, R5 ;  /* 0x0000000507057221 */ /* 0x000fc60000000000 */
[----:B------:R-:W-:Y:S01]  /*0210*/  @!P2 FMUL R9, R9, 16777216 ;  /* 0x4b8000000909a820 */ /* 0x000fe20000400000 */
[C---:B------:R-:W-:Y:S01]  /*0220*/  FADD R7, -R8.reuse, R4 ;  /* 0x0000000408077221 */ /* 0x040fe20000000100 */
[----:B------:R-:W-:Y:S02]  /*0230*/  FADD R8, -R8, R5 ;  /* 0x0000000508087221 */ /* 0x000fe40000000100 */
[----:B0-----:R-:W-:-:S04]  /*0240*/  FMUL R9, R14, R9 ;  /* 0x000000090e097220 */ /* 0x001fc80000400000 */
[-C--:B------:R-:W-:Y:S01]  /*0250*/  FMUL R7, R7, R9.reuse ;  /* 0x0000000907077220 */ /* 0x080fe20000400000 */
[----:B------:R-:W-:-:S03]  /*0260*/  FMUL R8, R8, R9 ;  /* 0x0000000908087220 */ /* 0x000fc60000400000 */
[C-C-:B---3--:R-:W-:Y:S01]  /*0270*/  FFMA R7, R10.reuse, R7, R13.reuse ;  /* 0x000000070a077223 */ /* 0x148fe2000000000d */
[----:B------:R-:W-:-:S03]  /*0280*/  FFMA R8, R10, R8, R13 ;  /* 0x000000080a087223 */ /* 0x000fc6000000000d */
[----:B------:R-:W-:Y:S01]  /*0290*/  FADD R7, RZ, -R7 ;  /* 0x80000007ff077221 */ /* 0x000fe20000000000 */
[----:B------:R-:W-:-:S03]  /*02a0*/  FADD R8, RZ, -R8 ;  /* 0x80000008ff087221 */ /* 0x000fc60000000000 */
[----:B------:R-:W-:Y:S01]  /*02b0*/  FMUL R7, R7, 1.4426950216293334961 ;  /* 0x3fb8aa3b07077820 */ /* 0x000fe20000400000 */
[----:B------:R-:W-:-:S04]  /*02c0*/  FMUL R10, R8, 1.4426950216293334961 ;  /* 0x3fb8aa3b080a7820 */ /* 0x000fc80000400000 */
[----:B------:R-:W-:Y:S02]  /*02d0*/  FSETP.GEU.AND P1, PT, R7, -126, PT ;  /* 0xc2fc00000700780b */ /* 0x000fe40003f2e000 */
[----:B------:R-:W-:-:S11]  /*02e0*/  FSETP.GEU.AND P2, PT, R10, -126, PT ;  /* 0xc2fc00000a00780b */ /* 0x000fd60003f4e000 */
[----:B------:R-:W-:Y:S02]  /*02f0*/  @!P1 FMUL R7, R7, 0.5 ;  /* 0x3f00000007079820 */ /* 0x000fe40000400000 */
[----:B------:R-:W-:Y:S02]  /*0300*/  @!P2 FMUL R10, R10, 0.5 ;  /* 0x3f0000000a0aa820 */ /* 0x000fe40000400000 */
[----:B------:R-:W0:Y:S08]  /*0310*/  MUFU.EX2 R8, R7 ;  /* 0x0000000700087308 */ /* 0x000e300000000800 */
[----:B------:R-:W1:Y:S01]  /*0320*/  MUFU.EX2 R9, R10 ;  /* 0x0000000a00097308 */ /* 0x000e620000000800 */
[----:B0-----:R-:W-:-:S04]  /*0330*/  @!P1 FMUL R8, R8, R8 ;  /* 0x0000000808089220 */ /* 0x001fc80000400000 */
[----:B------:R-:W-:Y:S01]  /*0340*/  FADD R11, R8, 1 ;  /* 0x3f800000080b7421 */ /* 0x000fe20000000000 */
[----:B-1----:R-:W-:-:S04]  /*0350*/  @!P2 FMUL R9, R9, R9 ;  /* 0x000000090909a220 */ /* 0x002fc80000400000 */
[----:B------:R-:W-:Y:S01]  /*0360*/  FADD R12, R9, 1 ;  /* 0x3f800000090c7421 */ /* 0x000fe20000000000 */
[----:B------:R-:W-:Y:S01]  /*0370*/  FSETP.GT.AND P1, PT, R11, 8.50705917302346158658e+37, PT ;  /* 0x7e8000000b00780b */ /* 0x000fe20003f24000 */
[----:B------:R-:W0:Y:S03]  /*0380*/  LDC.64 R8, c[0x0][0x240] ;  /* 0x00009000ff087b82 */ /* 0x000e260000000a00 */
[----:B------:R-:W-:-:S09]  /*0390*/  FSETP.GT.AND P2, PT, R12, 8.50705917302346158658e+37, PT ;  /* 0x7e8000000c00780b */ /* 0x000fd20003f44000 */
[----:B------:R-:W-:-:S04]  /*03a0*/  @P1 FMUL R11, R11, 0.25 ;  /* 0x3e8000000b0b1820 */ /* 0x000fc80000400000 */
[----:B------:R-:W-:Y:S02]  /*03b0*/  @P2 FMUL R12, R12, 0.25 ;  /* 0x3e8000000c0c2820 */ /* 0x000fe40000400000 */
[----:B------:R-:W1:Y:S08]  /*03c0*/  MUFU.RCP R11, R11 ;  /* 0x0000000b000b7308 */ /* 0x000e700000001000 */
[----:B------:R-:W2:Y:S01]  /*03d0*/  MUFU.RCP R12, R12 ;  /* 0x0000000c000c7308 */ /* 0x000ea20000001000 */
[----:B------:R-:W-:-:S02]  /*03e0*/  FSEL R10, R6, 1, P1 ;  /* 0x3f800000060a7808 */ /* 0x000fc40000800000 */
[----:B------:R-:W-:Y:S01]  /*03f0*/  FSEL R13, R6, 1, P2 ;  /* 0x3f800000060d7808 */ /* 0x000fe20001000000 */
[----:B------:R3:W-:Y:S01]  /*0400*/  @!P0 STG.E.64 desc[UR4][R2.64], R4 ;  /* 0x0000000402008986 */ /* 0x0007e2000c101b04 */
[----:B0-----:R-:W-:-:S04]  /*0410*/  IMAD.WIDE R6, R0, 0x4, R8 ;  /* 0x0000000400067825 */ /* 0x001fc800078e0208 */
[----:B-1----:R-:W-:Y:S01]  /*0420*/  FMUL R8, R11, R10 ;  /* 0x0000000a0b087220 */ /* 0x002fe20000400000 */
[----:B--2---:R-:W-:Y:S01]  /*0430*/  FMUL R9, R12, R13 ;  /* 0x0000000d0c097220 */ /* 0x004fe20000400000 */
[----:B------:R-:W-:Y:S06]  /*0440*/  @P0 EXIT ;  /* 0x000000000000094d */ /* 0x000fec0003800000 */
[----:B------:R-:W-:Y:S01]  /*0450*/  STG.E.64 desc[UR4][R6.64], R8 ;  /* 0x0000000806007986 */ /* 0x000fe2000c101b04 */
[----:B------:R-:W-:Y:S05]  /*0460*/  EXIT ;  /* 0x000000000000794d */ /* 0x000fea0003800000 */
.L_x_0:
[----:B------:R-:W-:-:S00]  /*0470*/  BRA `(.L_x_0) ;  /* 0xfffffffc00fc7947 */ /* 0x000fc0000383ffff */
[----:B------:R-:W-:-:S00]  /*0480*/  NOP ;  /* 0x0000000000007918 */ /* 0x000fc00000000000 */
[----:B------:R-:W-:-:S00]  /*0490*/  NOP ;  /* 0x0000000000007918 */ /* 0x000fc00000000000 */
[----:B------:R-:W-:-:S00]  /*04a0*/  NOP ;  /* 0x0000000000007918 */ /* 0x000fc00000000000 */
[----:B------:R-:W-:-:S00]  /*04b0*/  NOP ;  /* 0x0000000000007918 */ /* 0x000fc00000000000 */
[----:B------:R-:W-:-:S00]  /*04c0*/  NOP ;  /* 0x0000000000007918 */ /* 0x000fc00000000000 */
[----:B------:R-:W-:-:S00]  /*04d0*/  NOP ;  /* 0x0000000000007918 */ /* 0x000fc00000000000 */
[----:B------:R-:W-:-:S00]  /*04e0*/  NOP ;  /* 0x0000000000007918 */ /* 0x000fc00000000000 */
[----:B------:R-:W-:-:S00]  /*04f0*/  NOP ;  /* 0x0000000000007918 */ /* 0x000fc00000000000 */
.L_x_1:


//--------------------- .nv.global.init           --------------------------
	.section	.nv.global.init,"aw",@progbits
.nv.global.init:
	.type		_$_str,@object
	.size		_$_str,(_$_str_$_2 - _$_str)
_$_str:
        /*0000*/ 	.byte	0x5f, 0x5f, 0x43, 0x55, 0x44, 0x41, 0x5f, 0x46, 0x54, 0x5a, 0x00
	.type		_$_str_$_2,@object
	.size		_$_str_$_2,(.L_1 - _$_str_$_2)
_$_str_$_2:
        /*000b*/ 	.byte	0x5f, 0x5f, 0x43, 0x55, 0x44, 0x41, 0x5f, 0x50, 0x52, 0x45, 0x43, 0x5f, 0x53, 0x51, 0x52, 0x54
        /*001b*/ 	.byte	0x00
.L_1:


//--------------------- .nv.constant0.triton_poi_fused__native_batch_norm_legit_no_training_convolution_sigmoid_13 --------------------------
	.section	.nv.constant0.triton_poi_fused__native_batch_norm_legit_no_training_convolution_sigmoid_13,"a",@progbits
	.sectionflags	@""
	.align	4
.nv.constant0.triton_poi_fused__native_batch_norm_legit_no_training_convolution_sigmoid_13:
	.zero		588
